//
// Generated by NVIDIA NVVM Compiler
//
// Compiler Build ID: CL-36424714
// Cuda compilation tools, release 13.0, V13.0.88
// Based on NVVM 20.0.0
//

.version 9.0
.target sm_100
.address_size 64

	// .globl	_Z6offsetIdEvPT_i

.visible .entry _Z6offsetIdEvPT_i(
	.param .u64 .ptr .align 1 _Z6offsetIdEvPT_i_param_0,
	.param .u32 _Z6offsetIdEvPT_i_param_1
)
{
	.reg .b32 	%r<7>;
	.reg .b64 	%rd<5>;
	.reg .b64 	%fd<3>;

	ld.param.u64 	%rd1, [_Z6offsetIdEvPT_i_param_0];
	ld.param.u32 	%r1, [_Z6offsetIdEvPT_i_param_1];
	cvta.to.global.u64 	%rd2, %rd1;
	mov.u32 	%r2, %ctaid.x;
	mov.u32 	%r3, %ntid.x;
	mov.u32 	%r4, %tid.x;
	mad.lo.s32 	%r5, %r2, %r3, %r4;
	add.s32 	%r6, %r5, %r1;
	mul.wide.s32 	%rd3, %r6, 8;
	add.s64 	%rd4, %rd2, %rd3;
	ld.global.f64 	%fd1, [%rd4];
	add.f64 	%fd2, %fd1, 0d3FF0000000000000;
	st.global.f64 	[%rd4], %fd2;
	ret;

}
	// .globl	_Z6strideIdEvPT_i
.visible .entry _Z6strideIdEvPT_i(
	.param .u64 .ptr .align 1 _Z6strideIdEvPT_i_param_0,
	.param .u32 _Z6strideIdEvPT_i_param_1
)
{
	.reg .b32 	%r<7>;
	.reg .b64 	%rd<5>;
	.reg .b64 	%fd<3>;

	ld.param.u64 	%rd1, [_Z6strideIdEvPT_i_param_0];
	ld.param.u32 	%r1, [_Z6strideIdEvPT_i_param_1];
	cvta.to.global.u64 	%rd2, %rd1;
	mov.u32 	%r2, %ctaid.x;
	mov.u32 	%r3, %ntid.x;
	mov.u32 	%r4, %tid.x;
	mad.lo.s32 	%r5, %r2, %r3, %r4;
	mul.lo.s32 	%r6, %r1, %r5;
	mul.wide.s32 	%rd3, %r6, 8;
	add.s64 	%rd4, %rd2, %rd3;
	ld.global.f64 	%fd1, [%rd4];
	add.f64 	%fd2, %fd1, 0d3FF0000000000000;
	st.global.f64 	[%rd4], %fd2;
	ret;

}
	// .globl	_Z6offsetIfEvPT_i
.visible .entry _Z6offsetIfEvPT_i(
	.param .u64 .ptr .align 1 _Z6offsetIfEvPT_i_param_0,
	.param .u32 _Z6offsetIfEvPT_i_param_1
)
{
	.reg .b32 	%r<7>;
	.reg .b32 	%f<3>;
	.reg .b64 	%rd<5>;

	ld.param.u64 	%rd1, [_Z6offsetIfEvPT_i_param_0];
	ld.param.u32 	%r1, [_Z6offsetIfEvPT_i_param_1];
	cvta.to.global.u64 	%rd2, %rd1;
	mov.u32 	%r2, %ctaid.x;
	mov.u32 	%r3, %ntid.x;
	mov.u32 	%r4, %tid.x;
	mad.lo.s32 	%r5, %r2, %r3, %r4;
	add.s32 	%r6, %r5, %r1;
	mul.wide.s32 	%rd3, %r6, 4;
	add.s64 	%rd4, %rd2, %rd3;
	ld.global.f32 	%f1, [%rd4];
	add.f32 	%f2, %f1, 0f3F800000;
	st.global.f32 	[%rd4], %f2;
	ret;

}
	// .globl	_Z6strideIfEvPT_i
.visible .entry _Z6strideIfEvPT_i(
	.param .u64 .ptr .align 1 _Z6strideIfEvPT_i_param_0,
	.param .u32 _Z6strideIfEvPT_i_param_1
)
{
	.reg .b32 	%r<7>;
	.reg .b32 	%f<3>;
	.reg .b64 	%rd<5>;

	ld.param.u64 	%rd1, [_Z6strideIfEvPT_i_param_0];
	ld.param.u32 	%r1, [_Z6strideIfEvPT_i_param_1];
	cvta.to.global.u64 	%rd2, %rd1;
	mov.u32 	%r2, %ctaid.x;
	mov.u32 	%r3, %ntid.x;
	mov.u32 	%r4, %tid.x;
	mad.lo.s32 	%r5, %r2, %r3, %r4;
	mul.lo.s32 	%r6, %r1, %r5;
	mul.wide.s32 	%rd3, %r6, 4;
	add.s64 	%rd4, %rd2, %rd3;
	ld.global.f32 	%f1, [%rd4];
	add.f32 	%f2, %f1, 0f3F800000;
	st.global.f32 	[%rd4], %f2;
	ret;

}


// ===== COMPILED SASS (sm_100) =====

	.target	sm_100

	.elftype	@"ET_EXEC"


//--------------------- .note.nv.tkinfo           --------------------------
	.section	.note.nv.tkinfo,"",@"SHT_NOTE"
	.sectionflags	@"SHF_NOTE_NV_TKINFO"
	.tkinfo
        /*0018*/ 	.word	0x00000002
        /*0030*/ 	.string	""
        /*0030*/ 	.string	"ptxas"
        /*0030*/ 	.string	"Cuda compilation tools, release 13.0, V13.0.88"
        /*0030*/ 	.string	"Build cuda_13.0.r13.0/compiler.36424714_0"
        /*0030*/ 	.string	"-arch sm_100 -m 64 "



//--------------------- .note.nv.cuinfo           --------------------------
	.section	.note.nv.cuinfo,"",@"SHT_NOTE"
	.sectionflags	@"SHF_NOTE_NV_CUINFO"
        /*0018*/ 	.short	0x0002
        /*001a*/ 	.short	0x0064
        /*001c*/ 	.short	0x0082
	.zero		2


//--------------------- .nv.info                  --------------------------
	.section	.nv.info,"",@"SHT_CUDA_INFO"
	.align	4


	//----- nvinfo : EIATTR_REGCOUNT
	.align		4
        /*0000*/ 	.byte	0x04, 0x2f
        /*0002*/ 	.short	(.L_1 - .L_0)
	.align		4
.L_0:
        /*0004*/ 	.word	index@(_Z6offsetIdEvPT_i)
        /*0008*/ 	.word	0x00000008


	//----- nvinfo : EIATTR_FRAME_SIZE
	.align		4
.L_1:
        /*000c*/ 	.byte	0x04, 0x11
        /*000e*/ 	.short	(.L_3 - .L_2)
	.align		4
.L_2:
        /*0010*/ 	.word	index@(_Z6offsetIdEvPT_i)
        /*0014*/ 	.word	0x00000000


	//----- nvinfo : EIATTR_REGCOUNT
	.align		4
.L_3:
        /*0018*/ 	.byte	0x04, 0x2f
        /*001a*/ 	.short	(.L_5 - .L_4)
	.align		4
.L_4:
        /*001c*/ 	.word	index@(_Z6strideIdEvPT_i)
        /*0020*/ 	.word	0x00000008


	//----- nvinfo : EIATTR_FRAME_SIZE
	.align		4
.L_5:
        /*0024*/ 	.byte	0x04, 0x11
        /*0026*/ 	.short	(.L_7 - .L_6)
	.align		4
.L_6:
        /*0028*/ 	.word	index@(_Z6strideIdEvPT_i)
        /*002c*/ 	.word	0x00000000


	//----- nvinfo : EIATTR_REGCOUNT
	.align		4
.L_7:
        /*0030*/ 	.byte	0x04, 0x2f
        /*0032*/ 	.short	(.L_9 - .L_8)
	.align		4
.L_8:
        /*0034*/ 	.word	index@(_Z6offsetIfEvPT_i)
        /*0038*/ 	.word	0x00000008


	//----- nvinfo : EIATTR_FRAME_SIZE
	.align		4
.L_9:
        /*003c*/ 	.byte	0x04, 0x11
        /*003e*/ 	.short	(.L_11 - .L_10)
	.align		4
.L_10:
        /*0040*/ 	.word	index@(_Z6offsetIfEvPT_i)
        /*0044*/ 	.word	0x00000000


	//----- nvinfo : EIATTR_REGCOUNT
	.align		4
.L_11:
        /*0048*/ 	.byte	0x04, 0x2f
        /*004a*/ 	.short	(.L_13 - .L_12)
	.align		4
.L_12:
        /*004c*/ 	.word	index@(_Z6strideIfEvPT_i)
        /*0050*/ 	.word	0x00000008


	//----- nvinfo : EIATTR_FRAME_SIZE
	.align		4
.L_13:
        /*0054*/ 	.byte	0x04, 0x11
        /*0056*/ 	.short	(.L_15 - .L_14)
	.align		4
.L_14:
        /*0058*/ 	.word	index@(_Z6strideIfEvPT_i)
        /*005c*/ 	.word	0x00000000


	//----- nvinfo : EIATTR_MIN_STACK_SIZE
	.align		4
.L_15:
        /*0060*/ 	.byte	0x04, 0x12
        /*0062*/ 	.short	(.L_17 - .L_16)
	.align		4
.L_16:
        /*0064*/ 	.word	index@(_Z6strideIfEvPT_i)
        /*0068*/ 	.word	0x00000000


	//----- nvinfo : EIATTR_MIN_STACK_SIZE
	.align		4
.L_17:
        /*006c*/ 	.byte	0x04, 0x12
        /*006e*/ 	.short	(.L_19 - .L_18)
	.align		4
.L_18:
        /*0070*/ 	.word	index@(_Z6offsetIfEvPT_i)
        /*0074*/ 	.word	0x00000000


	//----- nvinfo : EIATTR_MIN_STACK_SIZE
	.align		4
.L_19:
        /*0078*/ 	.byte	0x04, 0x12
        /*007a*/ 	.short	(.L_21 - .L_20)
	.align		4
.L_20:
        /*007c*/ 	.word	index@(_Z6strideIdEvPT_i)
        /*0080*/ 	.word	0x00000000


	//----- nvinfo : EIATTR_MIN_STACK_SIZE
	.align		4
.L_21:
        /*0084*/ 	.byte	0x04, 0x12
        /*0086*/ 	.short	(.L_23 - .L_22)
	.align		4
.L_22:
        /*0088*/ 	.word	index@(_Z6offsetIdEvPT_i)
        /*008c*/ 	.word	0x00000000
.L_23:


//--------------------- .nv.compat                --------------------------
	.section	.nv.compat,"",@"SHT_CUDA_COMPAT_INFO"
	.align	4
        /*0000*/ 	.byte	0x02, 0x09, 0x00, 0x00, 0x02, 0x02, 0x01, 0x00, 0x02, 0x05, 0x05, 0x00, 0x03, 0x07, 0x01, 0x01
        /*0010*/ 	.byte	0x02, 0x03, 0x00, 0x00, 0x02, 0x06, 0x01, 0x00, 0x04, 0x0b, 0x08, 0x00, 0x01, 0x00, 0x00, 0x00
        /*0020*/ 	.byte	0x00, 0x00, 0x00, 0x00


//--------------------- .nv.info._Z6strideIfEvPT_i --------------------------
	.section	.nv.info._Z6strideIfEvPT_i,"",@"SHT_CUDA_INFO"
	.sectionflags	@""
	.align	4


	//----- nvinfo : EIATTR_CUDA_API_VERSION
	.align		4
        /*0000*/ 	.byte	0x04, 0x37
        /*0002*/ 	.short	(.L_25 - .L_24)
.L_24:
        /*0004*/ 	.word	0x00000082


	//----- nvinfo : EIATTR_KPARAM_INFO
	.align		4
.L_25:
        /*0008*/ 	.byte	0x04, 0x17
        /*000a*/ 	.short	(.L_27 - .L_26)
.L_26:
        /*000c*/ 	.word	0x00000000
        /*0010*/ 	.short	0x0001
        /*0012*/ 	.short	0x0008
        /*0014*/ 	.byte	0x00, 0xf0, 0x11, 0x00


	//----- nvinfo : EIATTR_KPARAM_INFO
	.align		4
.L_27:
        /*0018*/ 	.byte	0x04, 0x17
        /*001a*/ 	.short	(.L_29 - .L_28)
.L_28:
        /*001c*/ 	.word	0x00000000
        /*0020*/ 	.short	0x0000
        /*0022*/ 	.short	0x0000
        /*0024*/ 	.byte	0x00, 0xf5, 0x21, 0x00


	//----- nvinfo : EIATTR_SPARSE_MMA_MASK
	.align		4
.L_29:
        /*0028*/ 	.byte	0x03, 0x50
        /*002a*/ 	.short	0x0000


	//----- nvinfo : EIATTR_MAXREG_COUNT
	.align		4
        /*002c*/ 	.byte	0x03, 0x1b
        /*002e*/ 	.short	0x00ff


	//----- nvinfo : EIATTR_MERCURY_ISA_VERSION
	.align		4
        /*0030*/ 	.byte	0x03, 0x5f
        /*0032*/ 	.short	0x0101


	//----- nvinfo : EIATTR_VRC_CTA_INIT_COUNT
	.align		4
        /*0034*/ 	.byte	0x02, 0x4a
	.zero		1
	.zero		1


	//----- nvinfo : EIATTR_EXIT_INSTR_OFFSETS
	.align		4
        /*0038*/ 	.byte	0x04, 0x1c
        /*003a*/ 	.short	(.L_31 - .L_30)


	//   ....[0]....
.L_30:
        /*003c*/ 	.word	0x000000d0


	//----- nvinfo : EIATTR_CBANK_PARAM_SIZE
	.align		4
.L_31:
        /*0040*/ 	.byte	0x03, 0x19
        /*0042*/ 	.short	0x000c


	//----- nvinfo : EIATTR_PARAM_CBANK
	.align		4
        /*0044*/ 	.byte	0x04, 0x0a
        /*0046*/ 	.short	(.L_33 - .L_32)
	.align		4
.L_32:
        /*0048*/ 	.word	index@(.nv.constant0._Z6strideIfEvPT_i)
        /*004c*/ 	.short	0x0380
        /*004e*/ 	.short	0x000c


	//----- nvinfo : EIATTR_SW_WAR
	.align		4
.L_33:
        /*0050*/ 	.byte	0x04, 0x36
        /*0052*/ 	.short	(.L_35 - .L_34)
.L_34:
        /*0054*/ 	.word	0x00000008
.L_35:


//--------------------- .nv.info._Z6offsetIfEvPT_i --------------------------
	.section	.nv.info._Z6offsetIfEvPT_i,"",@"SHT_CUDA_INFO"
	.sectionflags	@""
	.align	4


	//----- nvinfo : EIATTR_CUDA_API_VERSION
	.align		4
        /*0000*/ 	.byte	0x04, 0x37
        /*0002*/ 	.short	(.L_37 - .L_36)
.L_36:
        /*0004*/ 	.word	0x00000082


	//----- nvinfo : EIATTR_KPARAM_INFO
	.align		4
.L_37:
        /*0008*/ 	.byte	0x04, 0x17
        /*000a*/ 	.short	(.L_39 - .L_38)
.L_38:
        /*000c*/ 	.word	0x00000000
        /*0010*/ 	.short	0x0001
        /*0012*/ 	.short	0x0008
        /*0014*/ 	.byte	0x00, 0xf0, 0x11, 0x00


	//----- nvinfo : EIATTR_KPARAM_INFO
	.align		4
.L_39:
        /*0018*/ 	.byte	0x04, 0x17
        /*001a*/ 	.short	(.L_41 - .L_40)
.L_40:
        /*001c*/ 	.word	0x00000000
        /*0020*/ 	.short	0x0000
        /*0022*/ 	.short	0x0000
        /*0024*/ 	.byte	0x00, 0xf5, 0x21, 0x00


	//----- nvinfo : EIATTR_SPARSE_MMA_MASK
	.align		4
.L_41:
        /*0028*/ 	.byte	0x03, 0x50
        /*002a*/ 	.short	0x0000


	//----- nvinfo : EIATTR_MAXREG_COUNT
	.align		4
        /*002c*/ 	.byte	0x03, 0x1b
        /*002e*/ 	.short	0x00ff


	//----- nvinfo : EIATTR_MERCURY_ISA_VERSION
	.align		4
        /*0030*/ 	.byte	0x03, 0x5f
        /*0032*/ 	.short	0x0101


	//----- nvinfo : EIATTR_VRC_CTA_INIT_COUNT
	.align		4
        /*0034*/ 	.byte	0x02, 0x4a
	.zero		1
	.zero		1


	//----- nvinfo : EIATTR_EXIT_INSTR_OFFSETS
	.align		4
        /*0038*/ 	.byte	0x04, 0x1c
        /*003a*/ 	.short	(.L_43 - .L_42)


	//   ....[0]....
.L_42:
        /*003c*/ 	.word	0x000000d0


	//----- nvinfo : EIATTR_CBANK_PARAM_SIZE
	.align		4
.L_43:
        /*0040*/ 	.byte	0x03, 0x19
        /*0042*/ 	.short	0x000c


	//----- nvinfo : EIATTR_PARAM_CBANK
	.align		4
        /*0044*/ 	.byte	0x04, 0x0a
        /*0046*/ 	.short	(.L_45 - .L_44)
	.align		4
.L_44:
        /*0048*/ 	.word	index@(.nv.constant0._Z6offsetIfEvPT_i)
        /*004c*/ 	.short	0x0380
        /*004e*/ 	.short	0x000c


	//----- nvinfo : EIATTR_SW_WAR
	.align		4
.L_45:
        /*0050*/ 	.byte	0x04, 0x36
        /*0052*/ 	.short	(.L_47 - .L_46)
.L_46:
        /*0054*/ 	.word	0x00000008
.L_47:


//--------------------- .nv.info._Z6strideIdEvPT_i --------------------------
	.section	.nv.info._Z6strideIdEvPT_i,"",@"SHT_CUDA_INFO"
	.sectionflags	@""
	.align	4


	//----- nvinfo : EIATTR_CUDA_API_VERSION
	.align		4
        /*0000*/ 	.byte	0x04, 0x37
        /*0002*/ 	.short	(.L_49 - .L_48)
.L_48:
        /*0004*/ 	.word	0x00000082


	//----- nvinfo : EIATTR_KPARAM_INFO
	.align		4
.L_49:
        /*0008*/ 	.byte	0x04, 0x17
        /*000a*/ 	.short	(.L_51 - .L_50)
.L_50:
        /*000c*/ 	.word	0x00000000
        /*0010*/ 	.short	0x0001
        /*0012*/ 	.short	0x0008
        /*0014*/ 	.byte	0x00, 0xf0, 0x11, 0x00


	//----- nvinfo : EIATTR_KPARAM_INFO
	.align		4
.L_51:
        /*0018*/ 	.byte	0x04, 0x17
        /*001a*/ 	.short	(.L_53 - .L_52)
.L_52:
        /*001c*/ 	.word	0x00000000
        /*0020*/ 	.short	0x0000
        /*0022*/ 	.short	0x0000
        /*0024*/ 	.byte	0x00, 0xf5, 0x21, 0x00


	//----- nvinfo : EIATTR_SPARSE_MMA_MASK
	.align		4
.L_53:
        /*0028*/ 	.byte	0x03, 0x50
        /*002a*/ 	.short	0x0000


	//----- nvinfo : EIATTR_MAXREG_COUNT
	.align		4
        /*002c*/ 	.byte	0x03, 0x1b
        /*002e*/ 	.short	0x00ff


	//----- nvinfo : EIATTR_MERCURY_ISA_VERSION
	.align		4
        /*0030*/ 	.byte	0x03, 0x5f
        /*0032*/ 	.short	0x0101


	//----- nvinfo : EIATTR_VRC_CTA_INIT_COUNT
	.align		4
        /*0034*/ 	.byte	0x02, 0x4a
	.zero		1
	.zero		1


	//----- nvinfo : EIATTR_EXIT_INSTR_OFFSETS
	.align		4
        /*0038*/ 	.byte	0x04, 0x1c
        /*003a*/ 	.short	(.L_55 - .L_54)


	//   ....[0]....
.L_54:
        /*003c*/ 	.word	0x000000d0


	//----- nvinfo : EIATTR_CBANK_PARAM_SIZE
	.align		4
.L_55:
        /*0040*/ 	.byte	0x03, 0x19
        /*0042*/ 	.short	0x000c


	//----- nvinfo : EIATTR_PARAM_CBANK
	.align		4
        /*0044*/ 	.byte	0x04, 0x0a
        /*0046*/ 	.short	(.L_57 - .L_56)
	.align		4
.L_56:
        /*0048*/ 	.word	index@(.nv.constant0._Z6strideIdEvPT_i)
        /*004c*/ 	.short	0x0380
        /*004e*/ 	.short	0x000c


	//----- nvinfo : EIATTR_SW_WAR
	.align		4
.L_57:
        /*0050*/ 	.byte	0x04, 0x36
        /*0052*/ 	.short	(.L_59 - .L_58)
.L_58:
        /*0054*/ 	.word	0x00000008
.L_59:


//--------------------- .nv.info._Z6offsetIdEvPT_i --------------------------
	.section	.nv.info._Z6offsetIdEvPT_i,"",@"SHT_CUDA_INFO"
	.sectionflags	@""
	.align	4


	//----- nvinfo : EIATTR_CUDA_API_VERSION
	.align		4
        /*0000*/ 	.byte	0x04, 0x37
        /*0002*/ 	.short	(.L_61 - .L_60)
.L_60:
        /*0004*/ 	.word	0x00000082


	//----- nvinfo : EIATTR_KPARAM_INFO
	.align		4
.L_61:
        /*0008*/ 	.byte	0x04, 0x17
        /*000a*/ 	.short	(.L_63 - .L_62)
.L_62:
        /*000c*/ 	.word	0x00000000
        /*0010*/ 	.short	0x0001
        /*0012*/ 	.short	0x0008
        /*0014*/ 	.byte	0x00, 0xf0, 0x11, 0x00


	//----- nvinfo : EIATTR_KPARAM_INFO
	.align		4
.L_63:
        /*0018*/ 	.byte	0x04, 0x17
        /*001a*/ 	.short	(.L_65 - .L_64)
.L_64:
        /*001c*/ 	.word	0x00000000
        /*0020*/ 	.short	0x0000
        /*0022*/ 	.short	0x0000
        /*0024*/ 	.byte	0x00, 0xf5, 0x21, 0x00


	//----- nvinfo : EIATTR_SPARSE_MMA_MASK
	.align		4
.L_65:
        /*0028*/ 	.byte	0x03, 0x50
        /*002a*/ 	.short	0x0000


	//----- nvinfo : EIATTR_MAXREG_COUNT
	.align		4
        /*002c*/ 	.byte	0x03, 0x1b
        /*002e*/ 	.short	0x00ff


	//----- nvinfo : EIATTR_MERCURY_ISA_VERSION
	.align		4
        /*0030*/ 	.byte	0x03, 0x5f
        /*0032*/ 	.short	0x0101


	//----- nvinfo : EIATTR_VRC_CTA_INIT_COUNT
	.align		4
        /*0034*/ 	.byte	0x02, 0x4a
	.zero		1
	.zero		1


	//----- nvinfo : EIATTR_EXIT_INSTR_OFFSETS
	.align		4
        /*0038*/ 	.byte	0x04, 0x1c
        /*003a*/ 	.short	(.L_67 - .L_66)


	//   ....[0]....
.L_66:
        /*003c*/ 	.word	0x000000d0


	//----- nvinfo : EIATTR_CBANK_PARAM_SIZE
	.align		4
.L_67:
        /*0040*/ 	.byte	0x03, 0x19
        /*0042*/ 	.short	0x000c


	//----- nvinfo : EIATTR_PARAM_CBANK
	.align		4
        /*0044*/ 	.byte	0x04, 0x0a
        /*0046*/ 	.short	(.L_69 - .L_68)
	.align		4
.L_68:
        /*0048*/ 	.word	index@(.nv.constant0._Z6offsetIdEvPT_i)
        /*004c*/ 	.short	0x0380
        /*004e*/ 	.short	0x000c


	//----- nvinfo : EIATTR_SW_WAR
	.align		4
.L_69:
        /*0050*/ 	.byte	0x04, 0x36
        /*0052*/ 	.short	(.L_71 - .L_70)
.L_70:
        /*0054*/ 	.word	0x00000008
.L_71:


//--------------------- .nv.callgraph             --------------------------
	.section	.nv.callgraph,"",@"SHT_CUDA_CALLGRAPH"
	.align	4
	.sectionentsize	8
	.align		4
        /*0000*/ 	.word	0x00000000
	.align		4
        /*0004*/ 	.word	0xffffffff
	.align		4
        /*0008*/ 	.word	0x00000000
	.align		4
        /*000c*/ 	.word	0xfffffffe
	.align		4
        /*0010*/ 	.word	0x00000000
	.align		4
        /*0014*/ 	.word	0xfffffffd
	.align		4
        /*0018*/ 	.word	0x00000000
	.align		4
        /*001c*/ 	.word	0xfffffffc


//--------------------- .text._Z6strideIfEvPT_i   --------------------------
	.section	.text._Z6strideIfEvPT_i,"ax",@progbits
	.align	128
        .global         _Z6strideIfEvPT_i
        .type           _Z6strideIfEvPT_i,@function
        .size           _Z6strideIfEvPT_i,(.L_x_4 - _Z6strideIfEvPT_i)
        .other          _Z6strideIfEvPT_i,@"STO_CUDA_ENTRY STV_DEFAULT"
_Z6strideIfEvPT_i:
.text._Z6strideIfEvPT_i:
[----:B------:R-:W-:Y:S01]  /*0000*/  LDC R1, c[0x0][0x37c] ;  /* 0x0000df00ff017b82 */ /* 0x000fe20000000800 */
[----:B------:R-:W0:Y:S07]  /*0010*/  S2R R5, SR_TID.X ;  /* 0x0000000000057919 */ /* 0x000e2e0000002100 */
[----:B------:R-:W0:Y:S01]  /*0020*/  S2UR UR6, SR_CTAID.X ;  /* 0x00000000000679c3 */ /* 0x000e220000002500 */
[----:B------:R-:W1:Y:S01]  /*0030*/  LDCU UR7, c[0x0][0x388] ;  /* 0x00007100ff0777ac */ /* 0x000e620008000800 */
[----:B------:R-:W2:Y:S06]  /*0040*/  LDCU.64 UR4, c[0x0][0x358] ;  /* 0x00006b00ff0477ac */ /* 0x000eac0008000a00 */
[----:B------:R-:W0:Y:S08]  /*0050*/  LDC R0, c[0x0][0x360] ;  /* 0x0000d800ff007b82 */ /* 0x000e300000000800 */
[----:B------:R-:W3:Y:S01]  /*0060*/  LDC.64 R2, c[0x0][0x380] ;  /* 0x0000e000ff027b82 */ /* 0x000ee20000000a00 */
[----:B0-----:R-:W-:-:S04]  /*0070*/  IMAD R0, R0, UR6, R5 ;  /* 0x0000000600007c24 */ /* 0x001fc8000f8e0205 */
[----:B-1----:R-:W-:-:S04]  /*0080*/  IMAD R5, R0, UR7, RZ ;  /* 0x0000000700057c24 */ /* 0x002fc8000f8e02ff */
[----:B---3--:R-:W-:-:S05]  /*0090*/  IMAD.WIDE R2, R5, 0x4, R2 ;  /* 0x0000000405027825 */ /* 0x008fca00078e0202 */
[----:B--2---:R-:W2:Y:S02]  /*00a0*/  LDG.E R0, desc[UR4][R2.64] ;  /* 0x0000000402007981 */ /* 0x004ea4000c1e1900 */
[----:B--2---:R-:W-:-:S05]  /*00b0*/  FADD R5, R0, 1 ;  /* 0x3f80000000057421 */ /* 0x004fca0000000000 */
[----:B------:R-:W-:Y:S01]  /*00c0*/  STG.E desc[UR4][R2.64], R5 ;  /* 0x0000000502007986 */ /* 0x000fe2000c101904 */
[----:B------:R-:W-:Y:S05]  /*00d0*/  EXIT ;  /* 0x000000000000794d */ /* 0x000fea0003800000 */
.L_x_0:
[----:B------:R-:W-:-:S00]  /*00e0*/  BRA `(.L_x_0) ;  /* 0xfffffffc00fc7947 */ /* 0x000fc0000383ffff */
[----:B------:R-:W-:-:S00]  /*00f0*/  NOP ;  /* 0x0000000000007918 */ /* 0x000fc00000000000 */
        /* <DEDUP_REMOVED lines=8> */
.L_x_4:


//--------------------- .text._Z6offsetIfEvPT_i   --------------------------
	.section	.text._Z6offsetIfEvPT_i,"ax",@progbits
	.align	128
        .global         _Z6offsetIfEvPT_i
        .type           _Z6offsetIfEvPT_i,@function
        .size           _Z6offsetIfEvPT_i,(.L_x_5 - _Z6offsetIfEvPT_i)
        .other          _Z6offsetIfEvPT_i,@"STO_CUDA_ENTRY STV_DEFAULT"
_Z6offsetIfEvPT_i:
.text._Z6offsetIfEvPT_i:
[----:B------:R-:W-:Y:S01]  /*0000*/  LDC R1, c[0x0][0x37c] ;  /* 0x0000df00ff017b82 */ /* 0x000fe20000000800 */
[----:B------:R-:W0:Y:S07]  /*0010*/  S2R R5, SR_TID.X ;  /* 0x0000000000057919 */ /* 0x000e2e0000002100 */
[----:B------:R-:W0:Y:S01]  /*0020*/  S2UR UR6, SR_CTAID.X ;  /* 0x00000000000679c3 */ /* 0x000e220000002500 */
[----:B------:R-:W1:Y:S01]  /*0030*/  LDCU UR7, c[0x0][0x388] ;  /* 0x00007100ff0777ac */ /* 0x000e620008000800 */
[----:B------:R-:W2:Y:S06]  /*0040*/  LDCU.64 UR4, c[0x0][0x358] ;  /* 0x00006b00ff0477ac */ /* 0x000eac0008000a00 */
[----:B------:R-:W0:Y:S08]  /*0050*/  LDC R0, c[0x0][0x360] ;  /* 0x0000d800ff007b82 */ /* 0x000e300000000800 */
[----:B------:R-:W3:Y:S01]  /*0060*/  LDC.64 R2, c[0x0][0x380] ;  /* 0x0000e000ff027b82 */ /* 0x000ee20000000a00 */
[----:B0-----:R-:W-:-:S05]  /*0070*/  IMAD R0, R0, UR6, R5 ;  /* 0x0000000600007c24 */ /* 0x001fca000f8e0205 */
[----:B-1----:R-:W-:-:S05]  /*0080*/  IADD3 R5, PT, PT, R0, UR7, RZ ;  /* 0x0000000700057c10 */ /* 0x002fca000fffe0ff */
[----:B---3--:R-:W-:-:S05]  /*0090*/  IMAD.WIDE R2, R5, 0x4, R2 ;  /* 0x0000000405027825 */ /* 0x008fca00078e0202 */
[----:B--2---:R-:W2:Y:S02]  /*00a0*/  LDG.E R0, desc[UR4][R2.64] ;  /* 0x0000000402007981 */ /* 0x004ea4000c1e1900 */
[----:B--2---:R-:W-:-:S05]  /*00b0*/  FADD R5, R0, 1 ;  /* 0x3f80000000057421 */ /* 0x004fca0000000000 */
[----:B------:R-:W-:Y:S01]  /*00c0*/  STG.E desc[UR4][R2.64], R5 ;  /* 0x0000000502007986 */ /* 0x000fe2000c101904 */
[----:B------:R-:W-:Y:S05]  /*00d0*/  EXIT ;  /* 0x000000000000794d */ /* 0x000fea0003800000 */
.L_x_1:
        /* <DEDUP_REMOVED lines=10> */
.L_x_5:


//--------------------- .text._Z6strideIdEvPT_i   --------------------------
	.section	.text._Z6strideIdEvPT_i,"ax",@progbits
	.align	128
        .global         _Z6strideIdEvPT_i
        .type           _Z6strideIdEvPT_i,@function
        .size           _Z6strideIdEvPT_i,(.L_x_6 - _Z6strideIdEvPT_i)
        .other          _Z6strideIdEvPT_i,@"STO_CUDA_ENTRY STV_DEFAULT"
_Z6strideIdEvPT_i:
.text._Z6strideIdEvPT_i:
        /* <DEDUP_REMOVED lines=10> */
[----:B--2---:R-:W2:Y:S02]  /*00a0*/  LDG.E.64 R4, desc[UR4][R2.64] ;  /* 0x0000000402047981 */ /* 0x004ea4000c1e1b00 */
[----:B--2---:R-:W-:-:S07]  /*00b0*/  DADD R4, R4, 1 ;  /* 0x3ff0000004047429 */ /* 0x004fce0000000000 */
[----:B------:R-:W-:Y:S01]  /*00c0*/  STG.E.64 desc[UR4][R2.64], R4 ;  /* 0x0000000402007986 */ /* 0x000fe2000c101b04 */
[----:B------:R-:W-:Y:S05]  /*00d0*/  EXIT ;  /* 0x000000000000794d */ /* 0x000fea0003800000 */
.L_x_2:
        /* <DEDUP_REMOVED lines=10> */
.L_x_6:


//--------------------- .text._Z6offsetIdEvPT_i   --------------------------
	.section	.text._Z6offsetIdEvPT_i,"ax",@progbits
	.align	128
        .global         _Z6offsetIdEvPT_i
        .type           _Z6offsetIdEvPT_i,@function
        .size           _Z6offsetIdEvPT_i,(.L_x_7 - _Z6offsetIdEvPT_i)
        .other          _Z6offsetIdEvPT_i,@"STO_CUDA_ENTRY STV_DEFAULT"
_Z6offsetIdEvPT_i:
.text._Z6offsetIdEvPT_i:
        /* <DEDUP_REMOVED lines=10> */
[----:B--2---:R-:W2:Y:S02]  /*00a0*/  LDG.E.64 R4, desc[UR4][R2.64] ;  /* 0x0000000402047981 */ /* 0x004ea4000c1e1b00 */
[----:B--2---:R-:W-:-:S07]  /*00b0*/  DADD R4, R4, 1 ;  /* 0x3ff0000004047429 */ /* 0x004fce0000000000 */
[----:B------:R-:W-:Y:S01]  /*00c0*/  STG.E.64 desc[UR4][R2.64], R4 ;  /* 0x0000000402007986 */ /* 0x000fe2000c101b04 */
[----:B------:R-:W-:Y:S05]  /*00d0*/  EXIT ;  /* 0x000000000000794d */ /* 0x000fea0003800000 */
.L_x_3:
        /* <DEDUP_REMOVED lines=10> */
.L_x_7:


//--------------------- .nv.shared.reserved.0     --------------------------
	.section	.nv.shared.reserved.0,"aw",@nobits
	.weak		__nv_reservedSMEM_offset_0_alias
	.size		__nv_reservedSMEM_offset_0_alias, 0, 64
	.other		__nv_reservedSMEM_offset_0_alias,@"STO_CUDA_RESERVED_SHARED STV_DEFAULT"
__nv_reservedSMEM_offset_0_alias:
	.zero		0
	.zero		64


//--------------------- .nv.constant0._Z6strideIfEvPT_i --------------------------
	.section	.nv.constant0._Z6strideIfEvPT_i,"a",@progbits
	.sectionflags	@""
	.align	4
.nv.constant0._Z6strideIfEvPT_i:
	.zero		908


//--------------------- .nv.constant0._Z6offsetIfEvPT_i --------------------------
	.section	.nv.constant0._Z6offsetIfEvPT_i,"a",@progbits
	.sectionflags	@""
	.align	4
.nv.constant0._Z6offsetIfEvPT_i:
	.zero		908


//--------------------- .nv.constant0._Z6strideIdEvPT_i --------------------------
	.section	.nv.constant0._Z6strideIdEvPT_i,"a",@progbits
	.sectionflags	@""
	.align	4
.nv.constant0._Z6strideIdEvPT_i:
	.zero		908


//--------------------- .nv.constant0._Z6offsetIdEvPT_i --------------------------
	.section	.nv.constant0._Z6offsetIdEvPT_i,"a",@progbits
	.sectionflags	@""
	.align	4
.nv.constant0._Z6offsetIdEvPT_i:
	.zero		908


//--------------------- SYMBOLS --------------------------

	.type		.nv.reservedSmem.offset0,@object
	.size		.nv.reservedSmem.offset0,0x4
